	.headerflags	@"EF_CUDA_TEXMODE_UNIFIED EF_CUDA_64BIT_ADDRESS EF_CUDA_ACCELERATORS EF_CUDA_SM90 EF_CUDA_VIRTUAL_SM(EF_CUDA_SM90)"
	.elftype	@"ET_EXEC"


//--------------------- .nv.info                  --------------------------
	.section	.nv.info,"",@"SHT_CUDA_INFO"
	.align	4


	//----- nvinfo : EIATTR_REGCOUNT
	.align		4
        /*0000*/ 	.byte	0x04, 0x2f
        /*0002*/ 	.short	(.L_3 - .L_2)
	.align		4
.L_2:
        /*0004*/ 	.word	index@(triton_poi_fused__native_batch_norm_legit_no_training_relu_41)
        /*0008*/ 	.word	0x0000001e


	//----- nvinfo : EIATTR_MIN_STACK_SIZE
	.align		4
.L_3:
        /*000c*/ 	.byte	0x04, 0x12
        /*000e*/ 	.short	(.L_5 - .L_4)
	.align		4
.L_4:
        /*0010*/ 	.word	index@(triton_poi_fused__native_batch_norm_legit_no_training_relu_41)
        /*0014*/ 	.word	0x00000000


	//----- nvinfo : EIATTR_FRAME_SIZE
	.align		4
.L_5:
        /*0018*/ 	.byte	0x04, 0x11
        /*001a*/ 	.short	(.L_7 - .L_6)
	.align		4
.L_6:
        /*001c*/ 	.word	index@(triton_poi_fused__native_batch_norm_legit_no_training_relu_41)
        /*0020*/ 	.word	0x00000000


	//----- nvinfo : EIATTR_MIN_STACK_SIZE
	.align		4
.L_7:
        /*0024*/ 	.byte	0x04, 0x12
        /*0026*/ 	.short	(.L_9 - .L_8)
	.align		4
.L_8:
        /*0028*/ 	.word	index@(triton_poi_fused__native_batch_norm_legit_no_training_relu_41)
        /*002c*/ 	.word	0x00000000
.L_9:


//--------------------- .nv.info.triton_poi_fused__native_batch_norm_legit_no_training_relu_41 --------------------------
	.section	.nv.info.triton_poi_fused__native_batch_norm_legit_no_training_relu_41,"",@"SHT_CUDA_INFO"
	.sectionflags	@""
	.align	4


	//----- nvinfo : EIATTR_CUDA_API_VERSION
	.align		4
        /*0000*/ 	.byte	0x04, 0x37
        /*0002*/ 	.short	(.L_11 - .L_10)
.L_10:
        /*0004*/ 	.word	0x0000007c


	//----- nvinfo : EIATTR_KPARAM_INFO
	.align		4
.L_11:
        /*0008*/ 	.byte	0x04, 0x17
        /*000a*/ 	.short	(.L_13 - .L_12)
.L_12:
        /*000c*/ 	.word	0x00000000
        /*0010*/ 	.short	0x0006
        /*0012*/ 	.short	0x0030
        /*0014*/ 	.byte	0x00, 0xf0, 0x11, 0x00


	//----- nvinfo : EIATTR_KPARAM_INFO
	.align		4
.L_13:
        /*0018*/ 	.byte	0x04, 0x17
        /*001a*/ 	.short	(.L_15 - .L_14)
.L_14:
        /*001c*/ 	.word	0x00000000
        /*0020*/ 	.short	0x0005
        /*0022*/ 	.short	0x0028
        /*0024*/ 	.byte	0x00, 0xf4, 0x21, 0x00


	//----- nvinfo : EIATTR_KPARAM_INFO
	.align		4
.L_15:
        /*0028*/ 	.byte	0x04, 0x17
        /*002a*/ 	.short	(.L_17 - .L_16)
.L_16:
        /*002c*/ 	.word	0x00000000
        /*0030*/ 	.short	0x0004
        /*0032*/ 	.short	0x0020
        /*0034*/ 	.byte	0x00, 0xf4, 0x21, 0x00


	//----- nvinfo : EIATTR_KPARAM_INFO
	.align		4
.L_17:
        /*0038*/ 	.byte	0x04, 0x17
        /*003a*/ 	.short	(.L_19 - .L_18)
.L_18:
        /*003c*/ 	.word	0x00000000
        /*0040*/ 	.short	0x0003
        /*0042*/ 	.short	0x0018
        /*0044*/ 	.byte	0x00, 0xf4, 0x21, 0x00


	//----- nvinfo : EIATTR_KPARAM_INFO
	.align		4
.L_19:
        /*0048*/ 	.byte	0x04, 0x17
        /*004a*/ 	.short	(.L_21 - .L_20)
.L_20:
        /*004c*/ 	.word	0x00000000
        /*0050*/ 	.short	0x0002
        /*0052*/ 	.short	0x0010
        /*0054*/ 	.byte	0x00, 0xf4, 0x21, 0x00


	//----- nvinfo : EIATTR_KPARAM_INFO
	.align		4
.L_21:
        /*0058*/ 	.byte	0x04, 0x17
        /*005a*/ 	.short	(.L_23 - .L_22)
.L_22:
        /*005c*/ 	.word	0x00000000
        /*0060*/ 	.short	0x0001
        /*0062*/ 	.short	0x0008
        /*0064*/ 	.byte	0x00, 0xf4, 0x21, 0x00


	//----- nvinfo : EIATTR_KPARAM_INFO
	.align		4
.L_23:
        /*0068*/ 	.byte	0x04, 0x17
        /*006a*/ 	.short	(.L_25 - .L_24)
.L_24:
        /*006c*/ 	.word	0x00000000
        /*0070*/ 	.short	0x0000
        /*0072*/ 	.short	0x0000
        /*0074*/ 	.byte	0x00, 0xf4, 0x21, 0x00


	//----- nvinfo : EIATTR_SPARSE_MMA_MASK
	.align		4
.L_25:
        /*0078*/ 	.byte	0x03, 0x50
        /*007a*/ 	.short	0x0000


	//----- nvinfo : EIATTR_MAXREG_COUNT
	.align		4
        /*007c*/ 	.byte	0x03, 0x1b
        /*007e*/ 	.short	0x00ff


	//----- nvinfo : EIATTR_EXIT_INSTR_OFFSETS
	.align		4
        /*0080*/ 	.byte	0x04, 0x1c
        /*0082*/ 	.short	(.L_27 - .L_26)


	//   ....[0]....
.L_26:
        /*0084*/ 	.word	0x00000750


	//   ....[1]....
        /*0088*/ 	.word	0x00000770


	//----- nvinfo : EIATTR_REQNTID
	.align		4
.L_27:
        /*008c*/ 	.byte	0x04, 0x10
        /*008e*/ 	.short	(.L_29 - .L_28)
.L_28:
        /*0090*/ 	.word	0x00000080
        /*0094*/ 	.word	0x00000001
        /*0098*/ 	.word	0x00000001


	//----- nvinfo : EIATTR_CBANK_PARAM_SIZE
	.align		4
.L_29:
        /*009c*/ 	.byte	0x03, 0x19
        /*009e*/ 	.short	0x0034


	//----- nvinfo : EIATTR_PARAM_CBANK
	.align		4
        /*00a0*/ 	.byte	0x04, 0x0a
        /*00a2*/ 	.short	(.L_31 - .L_30)
	.align		4
.L_30:
        /*00a4*/ 	.word	index@(.nv.constant0.triton_poi_fused__native_batch_norm_legit_no_training_relu_41)
        /*00a8*/ 	.short	0x0210
        /*00aa*/ 	.short	0x0034


	//----- nvinfo : EIATTR_SW_WAR
	.align		4
.L_31:
        /*00ac*/ 	.byte	0x04, 0x36
        /*00ae*/ 	.short	(.L_33 - .L_32)
.L_32:
        /*00b0*/ 	.word	0x00000008
.L_33:


//--------------------- .nv.callgraph             --------------------------
	.section	.nv.callgraph,"",@"SHT_CUDA_CALLGRAPH"
	.align	4
	.sectionentsize	8
	.align		4
        /*0000*/ 	.word	0x00000000
	.align		4
        /*0004*/ 	.word	0xffffffff
	.align		4
        /*0008*/ 	.word	0x00000000
	.align		4
        /*000c*/ 	.word	0xfffffffe
	.align		4
        /*0010*/ 	.word	0x00000000
	.align		4
        /*0014*/ 	.word	0xfffffffd
	.align		4
        /*0018*/ 	.word	0x00000000
	.align		4
        /*001c*/ 	.word	0xfffffffc


//--------------------- .nv.constant4             --------------------------
	.section	.nv.constant4,"a",@progbits
	.align	8
	.align		8
.nv.constant4:
        /*0000*/ 	.dword	_$_str
	.align		8
        /*0008*/ 	.dword	_$_str_$_2


//--------------------- .text.triton_poi_fused__native_batch_norm_legit_no_training_relu_41 --------------------------
	.section	.text.triton_poi_fused__native_batch_norm_legit_no_training_relu_41,"ax",@progbits
	.align	128
        .global         triton_poi_fused__native_batch_norm_legit_no_training_relu_41
        .type           triton_poi_fused__native_batch_norm_legit_no_training_relu_41,@function
        .size           triton_poi_fused__native_batch_norm_legit_no_training_relu_41,(.L_x_1 - triton_poi_fused__native_batch_norm_legit_no_training_relu_41)
        .other          triton_poi_fused__native_batch_norm_legit_no_training_relu_41,@"STO_CUDA_ENTRY STV_DEFAULT"
triton_poi_fused__native_batch_norm_legit_no_training_relu_41:
.text.triton_poi_fused__native_batch_norm_legit_no_training_relu_41:
[----:B------:R-:W0:Y:S01]  /*0000*/  LDC R1, c[0x0][0x28] ;  /* 0x00000a00ff017b82 */ /* 0x000e220000000800 */
[----:B------:R-:W1:Y:S07]  /*0010*/  S2R R0, SR_TID.X ;  /* 0x0000000000007919 */ /* 0x000e6e0000002100 */
[----:B------:R-:W2:Y:S01]  /*0020*/  LDC.64 R4, c[0x0][0x220] ;  /* 0x00008800ff047b82 */ /* 0x000ea20000000a00 */
[----:B------:R-:W-:Y:S01]  /*0030*/  CS2R R20, SRZ ;  /* 0x0000000000147805 */ /* 0x000fe2000001ff00 */
[----:B------:R-:W-:Y:S01]  /*0040*/  ULDC.64 UR4, c[0x0][0x208] ;  /* 0x0000820000047ab9 */ /* 0x000fe20000000a00 */
[----:B------:R-:W3:Y:S01]  /*0050*/  S2R R13, SR_CTAID.X ;  /* 0x00000000000d7919 */ /* 0x000ee20000002500 */
[----:B------:R-:W-:-:S02]  /*0060*/  CS2R R18, SRZ ;  /* 0x0000000000127805 */ /* 0x000fc4000001ff00 */
[----:B------:R-:W-:Y:S02]  /*0070*/  CS2R R16, SRZ ;  /* 0x0000000000107805 */ /* 0x000fe4000001ff00 */
[----:B------:R-:W4:Y:S08]  /*0080*/  LDC.64 R26, c[0x0][0x218] ;  /* 0x00008600ff1a7b82 */ /* 0x000f300000000a00 */
[----:B------:R-:W5:Y:S08]  /*0090*/  LDC.64 R10, c[0x0][0x210] ;  /* 0x00008400ff0a7b82 */ /* 0x000f700000000a00 */
[----:B------:R-:W2:Y:S01]  /*00a0*/  LDC.64 R8, c[0x0][0x228] ;  /* 0x00008a00ff087b82 */ /* 0x000ea20000000a00 */
[----:B-1----:R-:W-:-:S02]  /*00b0*/  SHF.L.U32 R0, R0, 0x2, RZ ;  /* 0x0000000200007819 */ /* 0x002fc400000006ff */
[----:B---3--:R-:W-:Y:S02]  /*00c0*/  SHF.R.S32.HI R2, RZ, 0x16, R13 ;  /* 0x00000016ff027819 */ /* 0x008fe4000001140d */
[----:B------:R-:W-:Y:S02]  /*00d0*/  LOP3.LUT R0, R0, 0x1fc, RZ, 0xc0, !PT ;  /* 0x000001fc00007812 */ /* 0x000fe400078ec0ff */
[----:B------:R-:W-:Y:S02]  /*00e0*/  SGXT R2, R2, 0x1 ;  /* 0x000000010202781a */ /* 0x000fe40000000200 */
[----:B------:R-:W-:-:S04]  /*00f0*/  LEA R13, R13, R0, 0x9 ;  /* 0x000000000d0d7211 */ /* 0x000fc800078e48ff */
[----:B------:R-:W-:Y:S02]  /*0100*/  LEA.HI R2, R2, R13, RZ, 0x4 ;  /* 0x0000000d02027211 */ /* 0x000fe400078f20ff */
[----:B------:R-:W-:Y:S02]  /*0110*/  ISETP.GE.AND P0, PT, R13, 0x8800, PT ;  /* 0x000088000d00780c */ /* 0x000fe40003f06270 */
[----:B------:R-:W-:-:S05]  /*0120*/  SHF.R.S32.HI R2, RZ, 0x4, R2 ;  /* 0x00000004ff027819 */ /* 0x000fca0000011402 */
[----:B------:R-:W-:-:S05]  /*0130*/  IMAD.HI R0, R2, 0x78787879, RZ ;  /* 0x7878787902007827 */ /* 0x000fca00078e02ff */
[----:B------:R-:W-:-:S04]  /*0140*/  SHF.R.U32.HI R3, RZ, 0x1f, R0 ;  /* 0x0000001fff037819 */ /* 0x000fc80000011600 */
[----:B------:R-:W-:-:S05]  /*0150*/  LEA.HI.SX32 R3, R0, R3, 0x18 ;  /* 0x0000000300037211 */ /* 0x000fca00078fc2ff */
[----:B------:R-:W-:Y:S02]  /*0160*/  IMAD R25, R3, -0x220, R2 ;  /* 0xfffffde003197824 */ /* 0x000fe400078e0202 */
[----:B------:R-:W1:Y:S02]  /*0170*/  LDC.64 R2, c[0x0][0x230] ;  /* 0x00008c00ff027b82 */ /* 0x000e640000000a00 */
[----:B--2---:R-:W-:-:S05]  /*0180*/  IMAD.WIDE R4, R25, 0x4, R4 ;  /* 0x0000000419047825 */ /* 0x004fca00078e0204 */
[----:B------:R-:W2:Y:S04]  /*0190*/  @!P0 LDG.E.EL R20, desc[UR4][R4.64] ;  /* 0x0000000404148981 */ /* 0x000ea8000c2e1900 */
[----:B------:R-:W3:Y:S04]  /*01a0*/  @!P0 LDG.E.EL R19, desc[UR4][R4.64] ;  /* 0x0000000404138981 */ /* 0x000ee8000c2e1900 */
[----:B------:R-:W3:Y:S04]  /*01b0*/  @!P0 LDG.E.EL R16, desc[UR4][R4.64] ;  /* 0x0000000404108981 */ /* 0x000ee8000c2e1900 */
[----:B------:R5:W3:Y:S01]  /*01c0*/  @!P0 LDG.E.EL R18, desc[UR4][R4.64] ;  /* 0x0000000404128981 */ /* 0x000ae2000c2e1900 */
[----:B------:R-:W-:Y:S01]  /*01d0*/  HFMA2.MMA R12, -RZ, RZ, 0, 0 ;  /* 0x00000000ff0c7435 */ /* 0x000fe200000001ff */
[----:B------:R-:W-:-:S02]  /*01e0*/  CS2R R14, SRZ ;  /* 0x00000000000e7805 */ /* 0x000fc4000001ff00 */
[----:B------:R-:W-:Y:S01]  /*01f0*/  CS2R R6, SRZ ;  /* 0x0000000000067805 */ /* 0x000fe2000001ff00 */
[----:B----4-:R-:W-:-:S04]  /*0200*/  IMAD.WIDE R26, R25, 0x4, R26 ;  /* 0x00000004191a7825 */ /* 0x010fc800078e021a */
[----:B-----5:R-:W-:Y:S01]  /*0210*/  IMAD.WIDE R10, R13, 0x4, R10 ;  /* 0x000000040d0a7825 */ /* 0x020fe200078e020a */
[----:B------:R-:W4:Y:S01]  /*0220*/  @!P0 LDG.E.EL R15, desc[UR4][R26.64] ;  /* 0x000000041a0f8981 */ /* 0x000f22000c2e1900 */
[----:B------:R-:W-:Y:S02]  /*0230*/  CS2R R4, SRZ ;  /* 0x0000000000047805 */ /* 0x000fe4000001ff00 */
[----:B------:R-:W-:Y:S01]  /*0240*/  MOV R0, RZ ;  /* 0x000000ff00007202 */ /* 0x000fe20000000f00 */
[C---:B0-----:R-:W-:Y:S01]  /*0250*/  IMAD.WIDE R8, R25.reuse, 0x4, R8 ;  /* 0x0000000419087825 */ /* 0x041fe200078e0208 */
[----:B------:R-:W5:Y:S01]  /*0260*/  @!P0 LDG.E.EL R12, desc[UR4][R26.64] ;  /* 0x000000041a0c8981 */ /* 0x000f62000c2e1900 */
[----:B------:R-:W-:Y:S02]  /*0270*/  CS2R R22, SRZ ;  /* 0x0000000000167805 */ /* 0x000fe4000001ff00 */
[----:B-1----:R-:W-:Y:S01]  /*0280*/  IMAD.WIDE R2, R25, 0x4, R2 ;  /* 0x0000000419027825 */ /* 0x002fe200078e0202 */
[----:B------:R-:W4:Y:S01]  /*0290*/  @!P0 LDG.E.EL R17, desc[UR4][R26.64] ;  /* 0x000000041a118981 */ /* 0x000f22000c2e1900 */
[----:B------:R-:W-:-:S03]  /*02a0*/  CS2R R24, SRZ ;  /* 0x0000000000187805 */ /* 0x000fc6000001ff00 */
[----:B------:R0:W4:Y:S04]  /*02b0*/  @!P0 LDG.E.EL R14, desc[UR4][R26.64] ;  /* 0x000000041a0e8981 */ /* 0x000128000c2e1900 */
[----:B------:R-:W4:Y:S04]  /*02c0*/  @!P0 LDG.E.128 R4, desc[UR4][R10.64] ;  /* 0x000000040a048981 */ /* 0x000f28000c1e1d00 */
[----:B------:R-:W4:Y:S01]  /*02d0*/  @!P0 LDG.E.EL R0, desc[UR4][R8.64] ;  /* 0x0000000408008981 */ /* 0x000f22000c2e1900 */
[----:B0-----:R-:W-:-:S03]  /*02e0*/  CS2R R26, SRZ ;  /* 0x00000000001a7805 */ /* 0x001fc6000001ff00 */
[----:B------:R-:W4:Y:S04]  /*02f0*/  @!P0 LDG.E.EL R21, desc[UR4][R8.64] ;  /* 0x0000000408158981 */ /* 0x000f28000c2e1900 */
[----:B------:R-:W4:Y:S04]  /*0300*/  @!P0 LDG.E.EL R22, desc[UR4][R8.64] ;  /* 0x0000000408168981 */ /* 0x000f28000c2e1900 */
[----:B------:R-:W4:Y:S04]  /*0310*/  @!P0 LDG.E.EL R23, desc[UR4][R8.64] ;  /* 0x0000000408178981 */ /* 0x000f28000c2e1900 */
[----:B------:R-:W4:Y:S04]  /*0320*/  @!P0 LDG.E.EL R26, desc[UR4][R2.64] ;  /* 0x00000004021a8981 */ /* 0x000f28000c2e1900 */
[----:B------:R-:W4:Y:S04]  /*0330*/  @!P0 LDG.E.EL R25, desc[UR4][R2.64] ;  /* 0x0000000402198981 */ /* 0x000f28000c2e1900 */
[----:B------:R-:W4:Y:S04]  /*0340*/  @!P0 LDG.E.EL R24, desc[UR4][R2.64] ;  /* 0x0000000402188981 */ /* 0x000f28000c2e1900 */
[----:B------:R0:W4:Y:S02]  /*0350*/  @!P0 LDG.E.EL R27, desc[UR4][R2.64] ;  /* 0x00000004021b8981 */ /* 0x000124000c2e1900 */
[----:B0-----:R-:W-:Y:S01]  /*0360*/  HFMA2.MMA R2, -RZ, RZ, 1.625, 0 ;  /* 0x3e800000ff027435 */ /* 0x001fe200000001ff */
[----:B--2---:R-:W-:-:S06]  /*0370*/  FADD R20, R20, 9.9999997473787516356e-06 ;  /* 0x3727c5ac14147421 */ /* 0x004fcc0000000000 */
[----:B------:R-:W0:Y:S01]  /*0380*/  MUFU.SQRT R20, R20 ;  /* 0x0000001400147308 */ /* 0x000e220000002000 */
[----:B---3--:R-:W-:Y:S01]  /*0390*/  FADD R19, R19, 9.9999997473787516356e-06 ;  /* 0x3727c5ac13137421 */ /* 0x008fe20000000000 */
[----:B------:R-:W-:Y:S01]  /*03a0*/  FADD R16, R16, 9.9999997473787516356e-06 ;  /* 0x3727c5ac10107421 */ /* 0x000fe20000000000 */
[----:B------:R-:W-:-:S05]  /*03b0*/  FADD R18, R18, 9.9999997473787516356e-06 ;  /* 0x3727c5ac12127421 */ /* 0x000fca0000000000 */
[----:B------:R-:W1:Y:S01]  /*03c0*/  MUFU.SQRT R8, R16 ;  /* 0x0000001000087308 */ /* 0x000e620000002000 */
[----:B0-----:R-:W-:-:S07]  /*03d0*/  FSETP.GT.AND P5, PT, R20, 8.50705917302346158658e+37, PT ;  /* 0x7e8000001400780b */ /* 0x001fce0003fa4000 */
[----:B------:R-:W0:Y:S01]  /*03e0*/  MUFU.SQRT R9, R18 ;  /* 0x0000001200097308 */ /* 0x000e220000002000 */
[----:B------:R-:W-:-:S07]  /*03f0*/  FSETP.GEU.AND P1, PT, R20, 1.175494350822287508e-38, PT ;  /* 0x008000001400780b */ /* 0x000fce0003f2e000 */
[----:B------:R-:W2:Y:S01]  /*0400*/  MUFU.SQRT R19, R19 ;  /* 0x0000001300137308 */ /* 0x000ea20000002000 */
[----:B------:R-:W-:Y:S02]  /*0410*/  FSEL R3, R2, 1, P5 ;  /* 0x3f80000002037808 */ /* 0x000fe40002800000 */
[----:B-1----:R-:W-:Y:S01]  /*0420*/  FSETP.GT.AND P2, PT, R8, 8.50705917302346158658e+37, PT ;  /* 0x7e8000000800780b */ /* 0x002fe20003f44000 */
[----:B------:R-:W-:Y:S01]  /*0430*/  @P5 FMUL R20, R20, 0.25 ;  /* 0x3e80000014145820 */ /* 0x000fe20000400000 */
[----:B0-----:R-:W-:-:S03]  /*0440*/  FSETP.GT.AND P4, PT, R9, 8.50705917302346158658e+37, PT ;  /* 0x7e8000000900780b */ /* 0x001fc60003f84000 */
[----:B------:R-:W-:Y:S01]  /*0450*/  @!P1 FMUL R20, R20, 16777216 ;  /* 0x4b80000014149820 */ /* 0x000fe20000400000 */
[----:B------:R-:W-:Y:S01]  /*0460*/  @!P1 FMUL R3, R3, 16777216 ;  /* 0x4b80000003039820 */ /* 0x000fe20000400000 */
[C---:B------:R-:W-:Y:S02]  /*0470*/  FSETP.GEU.AND P3, PT, R8.reuse, 1.175494350822287508e-38, PT ;  /* 0x008000000800780b */ /* 0x040fe40003f6e000 */
[----:B--2---:R-:W-:Y:S02]  /*0480*/  FSETP.GT.AND P6, PT, R19, 8.50705917302346158658e+37, PT ;  /* 0x7e8000001300780b */ /* 0x004fe40003fc4000 */
[----:B------:R-:W-:Y:S02]  /*0490*/  FSETP.GEU.AND P5, PT, R9, 1.175494350822287508e-38, PT ;  /* 0x008000000900780b */ /* 0x000fe40003fae000 */
[----:B------:R-:W-:Y:S01]  /*04a0*/  FSETP.GEU.AND P1, PT, R19, 1.175494350822287508e-38, PT ;  /* 0x008000001300780b */ /* 0x000fe20003f2e000 */
[----:B------:R-:W-:Y:S01]  /*04b0*/  @P2 FMUL R8, R8, 0.25 ;  /* 0x3e80000008082820 */ /* 0x000fe20000400000 */
[----:B------:R-:W-:Y:S01]  /*04c0*/  @P4 FMUL R9, R9, 0.25 ;  /* 0x3e80000009094820 */ /* 0x000fe20000400000 */
[----:B------:R-:W0:Y:S04]  /*04d0*/  MUFU.RCP R10, R20 ;  /* 0x00000014000a7308 */ /* 0x000e280000001000 */
[----:B------:R-:W-:-:S02]  /*04e0*/  @!P3 FMUL R8, R8, 16777216 ;  /* 0x4b8000000808b820 */ /* 0x000fc40000400000 */
[----:B------:R-:W-:Y:S02]  /*04f0*/  @P6 FMUL R19, R19, 0.25 ;  /* 0x3e80000013136820 */ /* 0x000fe40000400000 */
[----:B------:R-:W-:Y:S02]  /*0500*/  @!P5 FMUL R9, R9, 16777216 ;  /* 0x4b8000000909d820 */ /* 0x000fe40000400000 */
[----:B------:R-:W-:Y:S01]  /*0510*/  @!P1 FMUL R19, R19, 16777216 ;  /* 0x4b80000013139820 */ /* 0x000fe20000400000 */
[----:B------:R-:W1:Y:S01]  /*0520*/  MUFU.RCP R8, R8 ;  /* 0x0000000800087308 */ /* 0x000e620000001000 */
[----:B------:R-:W-:-:S07]  /*0530*/  FSEL R11, R2, 1, P2 ;  /* 0x3f800000020b7808 */ /* 0x000fce0001000000 */
[----:B------:R-:W2:Y:S01]  /*0540*/  MUFU.RCP R9, R9 ;  /* 0x0000000900097308 */ /* 0x000ea20000001000 */
[----:B------:R-:W-:-:S07]  /*0550*/  FSEL R16, R2, 1, P4 ;  /* 0x3f80000002107808 */ /* 0x000fce0002000000 */
[----:B------:R-:W3:Y:S01]  /*0560*/  MUFU.RCP R19, R19 ;  /* 0x0000001300137308 */ /* 0x000ee20000001000 */
[----:B------:R-:W-:Y:S01]  /*0570*/  FSEL R18, R2, 1, P6 ;  /* 0x3f80000002127808 */ /* 0x000fe20003000000 */
[----:B0-----:R-:W-:Y:S02]  /*0580*/  FMUL R10, R10, R3 ;  /* 0x000000030a0a7220 */ /* 0x001fe40000400000 */
[----:B------:R-:W0:Y:S01]  /*0590*/  LDC.64 R2, c[0x0][0x238] ;  /* 0x00008e00ff027b82 */ /* 0x000e220000000a00 */
[----:B------:R-:W-:Y:S01]  /*05a0*/  @!P3 FMUL R11, R11, 16777216 ;  /* 0x4b8000000b0bb820 */ /* 0x000fe20000400000 */
[----:B------:R-:W-:Y:S01]  /*05b0*/  @!P5 FMUL R16, R16, 16777216 ;  /* 0x4b8000001010d820 */ /* 0x000fe20000400000 */
[----:B------:R-:W-:Y:S01]  /*05c0*/  @!P1 FMUL R18, R18, 16777216 ;  /* 0x4b80000012129820 */ /* 0x000fe20000400000 */
[----:B----4-:R-:W-:Y:S01]  /*05d0*/  FADD R7, -R14, R7 ;  /* 0x000000070e077221 */ /* 0x010fe20000000100 */
[----:B-1----:R-:W-:Y:S01]  /*05e0*/  FMUL R8, R8, R11 ;  /* 0x0000000b08087220 */ /* 0x002fe20000400000 */
[----:B--2---:R-:W-:Y:S01]  /*05f0*/  FMUL R9, R9, R16 ;  /* 0x0000001009097220 */ /* 0x004fe20000400000 */
[----:B------:R-:W-:Y:S01]  /*0600*/  FADD R6, -R17, R6 ;  /* 0x0000000611067221 */ /* 0x000fe20000000100 */
[----:B-----5:R-:W-:Y:S01]  /*0610*/  FADD R5, -R12, R5 ;  /* 0x000000050c057221 */ /* 0x020fe20000000100 */
[----:B------:R-:W-:Y:S01]  /*0620*/  FADD R15, -R15, R4 ;  /* 0x000000040f0f7221 */ /* 0x000fe20000000100 */
[----:B---3--:R-:W-:Y:S01]  /*0630*/  FMUL R18, R19, R18 ;  /* 0x0000001213127220 */ /* 0x008fe20000400000 */
[----:B------:R-:W-:Y:S01]  /*0640*/  FMUL R6, R9, R6 ;  /* 0x0000000609067220 */ /* 0x000fe20000400000 */
[----:B------:R-:W-:Y:S01]  /*0650*/  FMUL R5, R8, R5 ;  /* 0x0000000508057220 */ /* 0x000fe20000400000 */
[----:B------:R-:W-:Y:S01]  /*0660*/  FMUL R10, R10, R15 ;  /* 0x0000000f0a0a7220 */ /* 0x000fe20000400000 */
[----:B------:R-:W-:Y:S01]  /*0670*/  FMUL R7, R18, R7 ;  /* 0x0000000712077220 */ /* 0x000fe20000400000 */
[----:B------:R-:W-:Y:S01]  /*0680*/  FFMA R6, R6, R22, R25 ;  /* 0x0000001606067223 */ /* 0x000fe20000000019 */
[----:B------:R-:W-:Y:S01]  /*0690*/  FFMA R5, R5, R21, R24 ;  /* 0x0000001505057223 */ /* 0x000fe20000000018 */
[----:B------:R-:W-:Y:S01]  /*06a0*/  FFMA R0, R10, R0, R27 ;  /* 0x000000000a007223 */ /* 0x000fe2000000001b */
[----:B------:R-:W-:-:S02]  /*06b0*/  FFMA R7, R7, R23, R26 ;  /* 0x0000001707077223 */ /* 0x000fc4000000001a */
[----:B------:R-:W-:Y:S02]  /*06c0*/  FSETP.GEU.AND P2, PT, R6, RZ, PT ;  /* 0x000000ff0600720b */ /* 0x000fe40003f4e000 */
[----:B------:R-:W-:Y:S02]  /*06d0*/  FSETP.GEU.AND P3, PT, R5, RZ, PT ;  /* 0x000000ff0500720b */ /* 0x000fe40003f6e000 */
[----:B------:R-:W-:Y:S02]  /*06e0*/  FSETP.GEU.AND P1, PT, R7, RZ, PT ;  /* 0x000000ff0700720b */ /* 0x000fe40003f2e000 */
[----:B------:R-:W-:Y:S01]  /*06f0*/  FSETP.GEU.AND P4, PT, R0, RZ, PT ;  /* 0x000000ff0000720b */ /* 0x000fe20003f8e000 */
[----:B0-----:R-:W-:Y:S01]  /*0700*/  IMAD.WIDE R2, R13, 0x4, R2 ;  /* 0x000000040d027825 */ /* 0x001fe200078e0202 */
[----:B------:R-:W-:Y:S02]  /*0710*/  SEL R7, R7, RZ, P1 ;  /* 0x000000ff07077207 */ /* 0x000fe40000800000 */
[----:B------:R-:W-:-:S02]  /*0720*/  SEL R6, R6, RZ, P2 ;  /* 0x000000ff06067207 */ /* 0x000fc40001000000 */
[----:B------:R-:W-:Y:S02]  /*0730*/  SEL R5, R5, RZ, P3 ;  /* 0x000000ff05057207 */ /* 0x000fe40001800000 */
[----:B------:R-:W-:Y:S01]  /*0740*/  SEL R4, R0, RZ, P4 ;  /* 0x000000ff00047207 */ /* 0x000fe20002000000 */
[----:B------:R-:W-:Y:S06]  /*0750*/  @P0 EXIT ;  /* 0x000000000000094d */ /* 0x000fec0003800000 */
[----:B------:R-:W-:Y:S01]  /*0760*/  STG.E.128 desc[UR4][R2.64], R4 ;  /* 0x0000000402007986 */ /* 0x000fe2000c101d04 */
[----:B------:R-:W-:Y:S05]  /*0770*/  EXIT ;  /* 0x000000000000794d */ /* 0x000fea0003800000 */
.L_x_0:
[----:B------:R-:W-:-:S00]  /*0780*/  BRA `(.L_x_0) ;  /* 0xfffffffc00fc7947 */ /* 0x000fc0000383ffff */
[----:B------:R-:W-:-:S00]  /*0790*/  NOP ;  /* 0x0000000000007918 */ /* 0x000fc00000000000 */
        /* <DEDUP_REMOVED lines=14> */
.L_x_1:


//--------------------- .nv.global.init           --------------------------
	.section	.nv.global.init,"aw",@progbits
.nv.global.init:
	.type		_$_str,@object
	.size		_$_str,(_$_str_$_2 - _$_str)
_$_str:
        /*0000*/ 	.byte	0x5f, 0x5f, 0x43, 0x55, 0x44, 0x41, 0x5f, 0x46, 0x54, 0x5a, 0x00
	.type		_$_str_$_2,@object
	.size		_$_str_$_2,(.L_1 - _$_str_$_2)
_$_str_$_2:
        /*000b*/ 	.byte	0x5f, 0x5f, 0x43, 0x55, 0x44, 0x41, 0x5f, 0x50, 0x52, 0x45, 0x43, 0x5f, 0x53, 0x51, 0x52, 0x54
        /*001b*/ 	.byte	0x00
.L_1:


//--------------------- .nv.constant0.triton_poi_fused__native_batch_norm_legit_no_training_relu_41 --------------------------
	.section	.nv.constant0.triton_poi_fused__native_batch_norm_legit_no_training_relu_41,"a",@progbits
	.sectionflags	@""
	.align	4
.nv.constant0.triton_poi_fused__native_batch_norm_legit_no_training_relu_41:
	.zero		580
